//
// Generated by NVIDIA NVVM Compiler
//
// Compiler Build ID: CL-36424714
// Cuda compilation tools, release 13.0, V13.0.88
// Based on NVVM 20.0.0
//

.version 9.0
.target sm_100
.address_size 64

	// .globl	_Z16vector_add_naivePKfS0_Pfi

.visible .entry _Z16vector_add_naivePKfS0_Pfi(
	.param .u64 .ptr .align 1 _Z16vector_add_naivePKfS0_Pfi_param_0,
	.param .u64 .ptr .align 1 _Z16vector_add_naivePKfS0_Pfi_param_1,
	.param .u64 .ptr .align 1 _Z16vector_add_naivePKfS0_Pfi_param_2,
	.param .u32 _Z16vector_add_naivePKfS0_Pfi_param_3
)
{
	.reg .pred 	%p<4>;
	.reg .b32 	%r<13>;
	.reg .b32 	%f<4>;
	.reg .b64 	%rd<11>;

	ld.param.u64 	%rd4, [_Z16vector_add_naivePKfS0_Pfi_param_0];
	ld.param.u64 	%rd5, [_Z16vector_add_naivePKfS0_Pfi_param_1];
	ld.param.u64 	%rd6, [_Z16vector_add_naivePKfS0_Pfi_param_2];
	ld.param.u32 	%r7, [_Z16vector_add_naivePKfS0_Pfi_param_3];
	mov.u32 	%r8, %ctaid.x;
	mov.u32 	%r1, %ntid.x;
	mov.u32 	%r9, %tid.x;
	mad.lo.s32 	%r12, %r8, %r1, %r9;
	setp.ge.s32 	%p1, %r12, %r7;
	@%p1 bra 	$L__BB0_5;
	mov.u32 	%r10, %nctaid.x;
	mul.lo.s32 	%r11, %r10, %r1;
	shl.b32 	%r3, %r11, 5;
	cvta.to.global.u64 	%rd1, %rd4;
	cvta.to.global.u64 	%rd2, %rd5;
	cvta.to.global.u64 	%rd3, %rd6;
$L__BB0_2:
	shl.b32 	%r5, %r12, 5;
	setp.ge.s32 	%p2, %r5, %r7;
	@%p2 bra 	$L__BB0_4;
	mul.wide.s32 	%rd7, %r5, 4;
	add.s64 	%rd8, %rd1, %rd7;
	ld.global.nc.f32 	%f1, [%rd8];
	add.s64 	%rd9, %rd2, %rd7;
	ld.global.nc.f32 	%f2, [%rd9];
	add.f32 	%f3, %f1, %f2;
	add.s64 	%rd10, %rd3, %rd7;
	st.global.f32 	[%rd10], %f3;
$L__BB0_4:
	add.s32 	%r12, %r12, %r3;
	setp.lt.s32 	%p3, %r12, %r7;
	@%p3 bra 	$L__BB0_2;
$L__BB0_5:
	ret;

}


// ===== COMPILED SASS (sm_100) =====

	.target	sm_100

	.elftype	@"ET_EXEC"


//--------------------- .note.nv.tkinfo           --------------------------
	.section	.note.nv.tkinfo,"",@"SHT_NOTE"
	.sectionflags	@"SHF_NOTE_NV_TKINFO"
	.tkinfo
        /*0018*/ 	.word	0x00000002
        /*0030*/ 	.string	""
        /*0030*/ 	.string	"ptxas"
        /*0030*/ 	.string	"Cuda compilation tools, release 13.0, V13.0.88"
        /*0030*/ 	.string	"Build cuda_13.0.r13.0/compiler.36424714_0"
        /*0030*/ 	.string	"-arch sm_100 -m 64 "



//--------------------- .note.nv.cuinfo           --------------------------
	.section	.note.nv.cuinfo,"",@"SHT_NOTE"
	.sectionflags	@"SHF_NOTE_NV_CUINFO"
        /*0018*/ 	.short	0x0002
        /*001a*/ 	.short	0x0064
        /*001c*/ 	.short	0x0082
	.zero		2


//--------------------- .nv.info                  --------------------------
	.section	.nv.info,"",@"SHT_CUDA_INFO"
	.align	4


	//----- nvinfo : EIATTR_REGCOUNT
	.align		4
        /*0000*/ 	.byte	0x04, 0x2f
        /*0002*/ 	.short	(.L_1 - .L_0)
	.align		4
.L_0:
        /*0004*/ 	.word	index@(_Z16vector_add_naivePKfS0_Pfi)
        /*0008*/ 	.word	0x00000014


	//----- nvinfo : EIATTR_FRAME_SIZE
	.align		4
.L_1:
        /*000c*/ 	.byte	0x04, 0x11
        /*000e*/ 	.short	(.L_3 - .L_2)
	.align		4
.L_2:
        /*0010*/ 	.word	index@(_Z16vector_add_naivePKfS0_Pfi)
        /*0014*/ 	.word	0x00000000


	//----- nvinfo : EIATTR_MIN_STACK_SIZE
	.align		4
.L_3:
        /*0018*/ 	.byte	0x04, 0x12
        /*001a*/ 	.short	(.L_5 - .L_4)
	.align		4
.L_4:
        /*001c*/ 	.word	index@(_Z16vector_add_naivePKfS0_Pfi)
        /*0020*/ 	.word	0x00000000
.L_5:


//--------------------- .nv.compat                --------------------------
	.section	.nv.compat,"",@"SHT_CUDA_COMPAT_INFO"
	.align	4
        /*0000*/ 	.byte	0x02, 0x09, 0x00, 0x00, 0x02, 0x02, 0x01, 0x00, 0x02, 0x05, 0x05, 0x00, 0x03, 0x07, 0x01, 0x01
        /*0010*/ 	.byte	0x02, 0x03, 0x00, 0x00, 0x02, 0x06, 0x01, 0x00, 0x04, 0x0b, 0x08, 0x00, 0x09, 0x00, 0x00, 0x00
        /*0020*/ 	.byte	0x00, 0x00, 0x00, 0x00


//--------------------- .nv.info._Z16vector_add_naivePKfS0_Pfi --------------------------
	.section	.nv.info._Z16vector_add_naivePKfS0_Pfi,"",@"SHT_CUDA_INFO"
	.sectionflags	@""
	.align	4


	//----- nvinfo : EIATTR_CUDA_API_VERSION
	.align		4
        /*0000*/ 	.byte	0x04, 0x37
        /*0002*/ 	.short	(.L_7 - .L_6)
.L_6:
        /*0004*/ 	.word	0x00000082


	//----- nvinfo : EIATTR_KPARAM_INFO
	.align		4
.L_7:
        /*0008*/ 	.byte	0x04, 0x17
        /*000a*/ 	.short	(.L_9 - .L_8)
.L_8:
        /*000c*/ 	.word	0x00000000
        /*0010*/ 	.short	0x0003
        /*0012*/ 	.short	0x0018
        /*0014*/ 	.byte	0x00, 0xf0, 0x11, 0x00


	//----- nvinfo : EIATTR_KPARAM_INFO
	.align		4
.L_9:
        /*0018*/ 	.byte	0x04, 0x17
        /*001a*/ 	.short	(.L_11 - .L_10)
.L_10:
        /*001c*/ 	.word	0x00000000
        /*0020*/ 	.short	0x0002
        /*0022*/ 	.short	0x0010
        /*0024*/ 	.byte	0x00, 0xf5, 0x21, 0x00


	//----- nvinfo : EIATTR_KPARAM_INFO
	.align		4
.L_11:
        /*0028*/ 	.byte	0x04, 0x17
        /*002a*/ 	.short	(.L_13 - .L_12)
.L_12:
        /*002c*/ 	.word	0x00000000
        /*0030*/ 	.short	0x0001
        /*0032*/ 	.short	0x0008
        /*0034*/ 	.byte	0x00, 0xf5, 0x21, 0x00


	//----- nvinfo : EIATTR_KPARAM_INFO
	.align		4
.L_13:
        /*0038*/ 	.byte	0x04, 0x17
        /*003a*/ 	.short	(.L_15 - .L_14)
.L_14:
        /*003c*/ 	.word	0x00000000
        /*0040*/ 	.short	0x0000
        /*0042*/ 	.short	0x0000
        /*0044*/ 	.byte	0x00, 0xf5, 0x21, 0x00


	//----- nvinfo : EIATTR_SPARSE_MMA_MASK
	.align		4
.L_15:
        /*0048*/ 	.byte	0x03, 0x50
        /*004a*/ 	.short	0x0000


	//----- nvinfo : EIATTR_MAXREG_COUNT
	.align		4
        /*004c*/ 	.byte	0x03, 0x1b
        /*004e*/ 	.short	0x00ff


	//----- nvinfo : EIATTR_MERCURY_ISA_VERSION
	.align		4
        /*0050*/ 	.byte	0x03, 0x5f
        /*0052*/ 	.short	0x0101


	//----- nvinfo : EIATTR_VRC_CTA_INIT_COUNT
	.align		4
        /*0054*/ 	.byte	0x02, 0x4a
	.zero		1
	.zero		1


	//----- nvinfo : EIATTR_EXIT_INSTR_OFFSETS
	.align		4
        /*0058*/ 	.byte	0x04, 0x1c
        /*005a*/ 	.short	(.L_17 - .L_16)


	//   ....[0]....
.L_16:
        /*005c*/ 	.word	0x00000070


	//   ....[1]....
        /*0060*/ 	.word	0x000001e0


	//----- nvinfo : EIATTR_CRS_STACK_SIZE
	.align		4
.L_17:
        /*0064*/ 	.byte	0x04, 0x1e
        /*0066*/ 	.short	(.L_19 - .L_18)
.L_18:
        /*0068*/ 	.word	0x00000000


	//----- nvinfo : EIATTR_CBANK_PARAM_SIZE
	.align		4
.L_19:
        /*006c*/ 	.byte	0x03, 0x19
        /*006e*/ 	.short	0x001c


	//----- nvinfo : EIATTR_PARAM_CBANK
	.align		4
        /*0070*/ 	.byte	0x04, 0x0a
        /*0072*/ 	.short	(.L_21 - .L_20)
	.align		4
.L_20:
        /*0074*/ 	.word	index@(.nv.constant0._Z16vector_add_naivePKfS0_Pfi)
        /*0078*/ 	.short	0x0380
        /*007a*/ 	.short	0x001c


	//----- nvinfo : EIATTR_SW_WAR
	.align		4
.L_21:
        /*007c*/ 	.byte	0x04, 0x36
        /*007e*/ 	.short	(.L_23 - .L_22)
.L_22:
        /*0080*/ 	.word	0x00000008
.L_23:


//--------------------- .nv.callgraph             --------------------------
	.section	.nv.callgraph,"",@"SHT_CUDA_CALLGRAPH"
	.align	4
	.sectionentsize	8
	.align		4
        /*0000*/ 	.word	0x00000000
	.align		4
        /*0004*/ 	.word	0xffffffff
	.align		4
        /*0008*/ 	.word	0x00000000
	.align		4
        /*000c*/ 	.word	0xfffffffe
	.align		4
        /*0010*/ 	.word	0x00000000
	.align		4
        /*0014*/ 	.word	0xfffffffd
	.align		4
        /*0018*/ 	.word	0x00000000
	.align		4
        /*001c*/ 	.word	0xfffffffc


//--------------------- .text._Z16vector_add_naivePKfS0_Pfi --------------------------
	.section	.text._Z16vector_add_naivePKfS0_Pfi,"ax",@progbits
	.align	128
        .global         _Z16vector_add_naivePKfS0_Pfi
        .type           _Z16vector_add_naivePKfS0_Pfi,@function
        .size           _Z16vector_add_naivePKfS0_Pfi,(.L_x_4 - _Z16vector_add_naivePKfS0_Pfi)
        .other          _Z16vector_add_naivePKfS0_Pfi,@"STO_CUDA_ENTRY STV_DEFAULT"
_Z16vector_add_naivePKfS0_Pfi:
.text._Z16vector_add_naivePKfS0_Pfi:
[----:B------:R-:W-:Y:S01]  /*0000*/  LDC R1, c[0x0][0x37c] ;  /* 0x0000df00ff017b82 */ /* 0x000fe20000000800 */
[----:B------:R-:W0:Y:S07]  /*0010*/  S2R R0, SR_TID.X ;  /* 0x0000000000007919 */ /* 0x000e2e0000002100 */
[----:B------:R-:W0:Y:S01]  /*0020*/  S2UR UR4, SR_CTAID.X ;  /* 0x00000000000479c3 */ /* 0x000e220000002500 */
[----:B------:R-:W1:Y:S07]  /*0030*/  LDCU UR5, c[0x0][0x398] ;  /* 0x00007300ff0577ac */ /* 0x000e6e0008000800 */
[----:B------:R-:W0:Y:S02]  /*0040*/  LDC R15, c[0x0][0x360] ;  /* 0x0000d800ff0f7b82 */ /* 0x000e240000000800 */
[----:B0-----:R-:W-:-:S05]  /*0050*/  IMAD R0, R15, UR4, R0 ;  /* 0x000000040f007c24 */ /* 0x001fca000f8e0200 */
[----:B-1----:R-:W-:-:S13]  /*0060*/  ISETP.GE.AND P0, PT, R0, UR5, PT ;  /* 0x0000000500007c0c */ /* 0x002fda000bf06270 */
[----:B------:R-:W-:Y:S05]  /*0070*/  @P0 EXIT ;  /* 0x000000000000094d */ /* 0x000fea0003800000 */
[----:B------:R-:W0:Y:S01]  /*0080*/  LDC.64 R12, c[0x0][0x390] ;  /* 0x0000e400ff0c7b82 */ /* 0x000e220000000a00 */
[----:B------:R-:W1:Y:S01]  /*0090*/  LDCU UR4, c[0x0][0x370] ;  /* 0x00006e00ff0477ac */ /* 0x000e620008000800 */
[----:B------:R-:W2:Y:S06]  /*00a0*/  LDCU.64 UR6, c[0x0][0x358] ;  /* 0x00006b00ff0677ac */ /* 0x000eac0008000a00 */
[----:B------:R-:W3:Y:S01]  /*00b0*/  LDC.64 R8, c[0x0][0x380] ;  /* 0x0000e000ff087b82 */ /* 0x000ee20000000a00 */
[----:B------:R-:W4:Y:S07]  /*00c0*/  LDCU UR5, c[0x0][0x398] ;  /* 0x00007300ff0577ac */ /* 0x000f2e0008000800 */
[----:B------:R-:W0:Y:S01]  /*00d0*/  LDC.64 R10, c[0x0][0x388] ;  /* 0x0000e200ff0a7b82 */ /* 0x000e220000000a00 */
[----:B-1----:R-:W-:-:S07]  /*00e0*/  IMAD R15, R15, UR4, RZ ;  /* 0x000000040f0f7c24 */ /* 0x002fce000f8e02ff */
.L_x_2:
[----:B-1----:R-:W-:Y:S01]  /*00f0*/  SHF.L.U32 R7, R0, 0x5, RZ ;  /* 0x0000000500077819 */ /* 0x002fe200000006ff */
[----:B------:R-:W-:Y:S01]  /*0100*/  BSSY.RECONVERGENT B0, `(.L_x_0) ;  /* 0x000000c000007945 */ /* 0x000fe20003800200 */
[----:B------:R-:W-:Y:S02]  /*0110*/  LEA R0, R15, R0, 0x5 ;  /* 0x000000000f007211 */ /* 0x000fe400078e28ff */
[----:B----4-:R-:W-:Y:S02]  /*0120*/  ISETP.GE.AND P0, PT, R7, UR5, PT ;  /* 0x0000000507007c0c */ /* 0x010fe4000bf06270 */
[----:B------:R-:W-:-:S11]  /*0130*/  ISETP.GE.AND P1, PT, R0, UR5, PT ;  /* 0x0000000500007c0c */ /* 0x000fd6000bf26270 */
[----:B------:R-:W-:Y:S05]  /*0140*/  @P0 BRA `(.L_x_1) ;  /* 0x00000000001c0947 */ /* 0x000fea0003800000 */
[----:B---3--:R-:W-:-:S04]  /*0150*/  IMAD.WIDE R2, R7, 0x4, R8 ;  /* 0x0000000407027825 */ /* 0x008fc800078e0208 */
[C---:B0-----:R-:W-:Y:S02]  /*0160*/  IMAD.WIDE R4, R7.reuse, 0x4, R10 ;  /* 0x0000000407047825 */ /* 0x041fe400078e020a */
[----:B--2---:R-:W2:Y:S04]  /*0170*/  LDG.E.CONSTANT R2, desc[UR6][R2.64] ;  /* 0x0000000602027981 */ /* 0x004ea8000c1e9900 */
[----:B------:R-:W2:Y:S01]  /*0180*/  LDG.E.CONSTANT R5, desc[UR6][R4.64] ;  /* 0x0000000604057981 */ /* 0x000ea2000c1e9900 */
[----:B------:R-:W-:-:S04]  /*0190*/  IMAD.WIDE R6, R7, 0x4, R12 ;  /* 0x0000000407067825 */ /* 0x000fc800078e020c */
[----:B--2---:R-:W-:-:S05]  /*01a0*/  FADD R17, R2, R5 ;  /* 0x0000000502117221 */ /* 0x004fca0000000000 */
[----:B------:R1:W-:Y:S02]  /*01b0*/  STG.E desc[UR6][R6.64], R17 ;  /* 0x0000001106007986 */ /* 0x0003e4000c101906 */
.L_x_1:
[----:B--2---:R-:W-:Y:S05]  /*01c0*/  BSYNC.RECONVERGENT B0 ;  /* 0x0000000000007941 */ /* 0x004fea0003800200 */
.L_x_0:
[----:B------:R-:W-:Y:S05]  /*01d0*/  @!P1 BRA `(.L_x_2) ;  /* 0xfffffffc00c49947 */ /* 0x000fea000383ffff */
[----:B------:R-:W-:Y:S05]  /*01e0*/  EXIT ;  /* 0x000000000000794d */ /* 0x000fea0003800000 */
.L_x_3:
[----:B------:R-:W-:-:S00]  /*01f0*/  BRA `(.L_x_3) ;  /* 0xfffffffc00fc7947 */ /* 0x000fc0000383ffff */
[----:B------:R-:W-:-:S00]  /*0200*/  NOP ;  /* 0x0000000000007918 */ /* 0x000fc00000000000 */
[----:B------:R-:W-:-:S00]  /*0210*/  NOP ;  /* 0x0000000000007918 */ /* 0x000fc00000000000 */
[----:B------:R-:W-:-:S00]  /*0220*/  NOP ;  /* 0x0000000000007918 */ /* 0x000fc00000000000 */
[----:B------:R-:W-:-:S00]  /*0230*/  NOP ;  /* 0x0000000000007918 */ /* 0x000fc00000000000 */
[----:B------:R-:W-:-:S00]  /*0240*/  NOP ;  /* 0x0000000000007918 */ /* 0x000fc00000000000 */
[----:B------:R-:W-:-:S00]  /*0250*/  NOP ;  /* 0x0000000000007918 */ /* 0x000fc00000000000 */
[----:B------:R-:W-:-:S00]  /*0260*/  NOP ;  /* 0x0000000000007918 */ /* 0x000fc00000000000 */
[----:B------:R-:W-:-:S00]  /*0270*/  NOP ;  /* 0x0000000000007918 */ /* 0x000fc00000000000 */
.L_x_4:


//--------------------- .nv.shared.reserved.0     --------------------------
	.section	.nv.shared.reserved.0,"aw",@nobits
	.weak		__nv_reservedSMEM_offset_0_alias
	.size		__nv_reservedSMEM_offset_0_alias, 0, 64
	.other		__nv_reservedSMEM_offset_0_alias,@"STO_CUDA_RESERVED_SHARED STV_DEFAULT"
__nv_reservedSMEM_offset_0_alias:
	.zero		0
	.zero		64


//--------------------- .nv.constant0._Z16vector_add_naivePKfS0_Pfi --------------------------
	.section	.nv.constant0._Z16vector_add_naivePKfS0_Pfi,"a",@progbits
	.sectionflags	@""
	.align	4
.nv.constant0._Z16vector_add_naivePKfS0_Pfi:
	.zero		924


//--------------------- SYMBOLS --------------------------

	.type		.nv.reservedSmem.offset0,@object
	.size		.nv.reservedSmem.offset0,0x4
